//
// Generated by NVIDIA NVVM Compiler
//
// Compiler Build ID: CL-36424714
// Cuda compilation tools, release 13.0, V13.0.88
// Based on NVVM 20.0.0
//

.version 9.0
.target sm_100
.address_size 64

	// .globl	_Z26vectorMultiplicationKernelPdS_S_ii

.visible .entry _Z26vectorMultiplicationKernelPdS_S_ii(
	.param .u64 .ptr .align 1 _Z26vectorMultiplicationKernelPdS_S_ii_param_0,
	.param .u64 .ptr .align 1 _Z26vectorMultiplicationKernelPdS_S_ii_param_1,
	.param .u64 .ptr .align 1 _Z26vectorMultiplicationKernelPdS_S_ii_param_2,
	.param .u32 _Z26vectorMultiplicationKernelPdS_S_ii_param_3,
	.param .u32 _Z26vectorMultiplicationKernelPdS_S_ii_param_4
)
{
	.reg .pred 	%p<11>;
	.reg .b32 	%r<38>;
	.reg .b64 	%rd<31>;
	.reg .b64 	%fd<112>;

	ld.param.u64 	%rd11, [_Z26vectorMultiplicationKernelPdS_S_ii_param_0];
	ld.param.u64 	%rd10, [_Z26vectorMultiplicationKernelPdS_S_ii_param_1];
	ld.param.u64 	%rd12, [_Z26vectorMultiplicationKernelPdS_S_ii_param_2];
	ld.param.u32 	%r24, [_Z26vectorMultiplicationKernelPdS_S_ii_param_3];
	ld.param.u32 	%r23, [_Z26vectorMultiplicationKernelPdS_S_ii_param_4];
	cvta.to.global.u64 	%rd1, %rd11;
	cvta.to.global.u64 	%rd2, %rd12;
	mov.u32 	%r25, %ctaid.x;
	mov.u32 	%r26, %ntid.x;
	mov.u32 	%r27, %tid.x;
	mad.lo.s32 	%r1, %r25, %r26, %r27;
	setp.ge.s32 	%p1, %r1, %r24;
	@%p1 bra 	$L__BB0_15;
	setp.lt.s32 	%p2, %r23, 1;
	mov.f64 	%fd111, 0d0000000000000000;
	@%p2 bra 	$L__BB0_14;
	mul.lo.s32 	%r2, %r23, %r1;
	and.b32  	%r3, %r23, 15;
	setp.lt.u32 	%p3, %r23, 16;
	mov.f64 	%fd111, 0d0000000000000000;
	mov.b32 	%r34, 0;
	@%p3 bra 	$L__BB0_5;
	and.b32  	%r34, %r23, 2147483632;
	neg.s32 	%r32, %r34;
	add.s64 	%rd3, %rd2, 64;
	add.s64 	%rd29, %rd1, 64;
	mov.f64 	%fd111, 0d0000000000000000;
	mov.u32 	%r31, %r2;
$L__BB0_4:
	.pragma "nounroll";
	mul.wide.s32 	%rd13, %r31, 8;
	add.s64 	%rd14, %rd3, %rd13;
	ld.global.f64 	%fd18, [%rd14+-64];
	ld.global.f64 	%fd19, [%rd29+-64];
	fma.rn.f64 	%fd20, %fd18, %fd19, %fd111;
	ld.global.f64 	%fd21, [%rd14+-56];
	ld.global.f64 	%fd22, [%rd29+-56];
	fma.rn.f64 	%fd23, %fd21, %fd22, %fd20;
	ld.global.f64 	%fd24, [%rd14+-48];
	ld.global.f64 	%fd25, [%rd29+-48];
	fma.rn.f64 	%fd26, %fd24, %fd25, %fd23;
	ld.global.f64 	%fd27, [%rd14+-40];
	ld.global.f64 	%fd28, [%rd29+-40];
	fma.rn.f64 	%fd29, %fd27, %fd28, %fd26;
	ld.global.f64 	%fd30, [%rd14+-32];
	ld.global.f64 	%fd31, [%rd29+-32];
	fma.rn.f64 	%fd32, %fd30, %fd31, %fd29;
	ld.global.f64 	%fd33, [%rd14+-24];
	ld.global.f64 	%fd34, [%rd29+-24];
	fma.rn.f64 	%fd35, %fd33, %fd34, %fd32;
	ld.global.f64 	%fd36, [%rd14+-16];
	ld.global.f64 	%fd37, [%rd29+-16];
	fma.rn.f64 	%fd38, %fd36, %fd37, %fd35;
	ld.global.f64 	%fd39, [%rd14+-8];
	ld.global.f64 	%fd40, [%rd29+-8];
	fma.rn.f64 	%fd41, %fd39, %fd40, %fd38;
	ld.global.f64 	%fd42, [%rd14];
	ld.global.f64 	%fd43, [%rd29];
	fma.rn.f64 	%fd44, %fd42, %fd43, %fd41;
	ld.global.f64 	%fd45, [%rd14+8];
	ld.global.f64 	%fd46, [%rd29+8];
	fma.rn.f64 	%fd47, %fd45, %fd46, %fd44;
	ld.global.f64 	%fd48, [%rd14+16];
	ld.global.f64 	%fd49, [%rd29+16];
	fma.rn.f64 	%fd50, %fd48, %fd49, %fd47;
	ld.global.f64 	%fd51, [%rd14+24];
	ld.global.f64 	%fd52, [%rd29+24];
	fma.rn.f64 	%fd53, %fd51, %fd52, %fd50;
	ld.global.f64 	%fd54, [%rd14+32];
	ld.global.f64 	%fd55, [%rd29+32];
	fma.rn.f64 	%fd56, %fd54, %fd55, %fd53;
	ld.global.f64 	%fd57, [%rd14+40];
	ld.global.f64 	%fd58, [%rd29+40];
	fma.rn.f64 	%fd59, %fd57, %fd58, %fd56;
	ld.global.f64 	%fd60, [%rd14+48];
	ld.global.f64 	%fd61, [%rd29+48];
	fma.rn.f64 	%fd62, %fd60, %fd61, %fd59;
	ld.global.f64 	%fd63, [%rd14+56];
	ld.global.f64 	%fd64, [%rd29+56];
	fma.rn.f64 	%fd111, %fd63, %fd64, %fd62;
	add.s32 	%r32, %r32, 16;
	add.s32 	%r31, %r31, 16;
	add.s64 	%rd29, %rd29, 128;
	setp.ne.s32 	%p4, %r32, 0;
	@%p4 bra 	$L__BB0_4;
$L__BB0_5:
	setp.eq.s32 	%p5, %r3, 0;
	@%p5 bra 	$L__BB0_14;
	and.b32  	%r11, %r23, 7;
	setp.lt.u32 	%p6, %r3, 8;
	@%p6 bra 	$L__BB0_8;
	add.s32 	%r29, %r34, %r2;
	mul.wide.s32 	%rd15, %r29, 8;
	add.s64 	%rd16, %rd2, %rd15;
	ld.global.f64 	%fd66, [%rd16];
	mul.wide.u32 	%rd17, %r34, 8;
	add.s64 	%rd18, %rd1, %rd17;
	ld.global.f64 	%fd67, [%rd18];
	fma.rn.f64 	%fd68, %fd66, %fd67, %fd111;
	ld.global.f64 	%fd69, [%rd16+8];
	ld.global.f64 	%fd70, [%rd18+8];
	fma.rn.f64 	%fd71, %fd69, %fd70, %fd68;
	ld.global.f64 	%fd72, [%rd16+16];
	ld.global.f64 	%fd73, [%rd18+16];
	fma.rn.f64 	%fd74, %fd72, %fd73, %fd71;
	ld.global.f64 	%fd75, [%rd16+24];
	ld.global.f64 	%fd76, [%rd18+24];
	fma.rn.f64 	%fd77, %fd75, %fd76, %fd74;
	ld.global.f64 	%fd78, [%rd16+32];
	ld.global.f64 	%fd79, [%rd18+32];
	fma.rn.f64 	%fd80, %fd78, %fd79, %fd77;
	ld.global.f64 	%fd81, [%rd16+40];
	ld.global.f64 	%fd82, [%rd18+40];
	fma.rn.f64 	%fd83, %fd81, %fd82, %fd80;
	ld.global.f64 	%fd84, [%rd16+48];
	ld.global.f64 	%fd85, [%rd18+48];
	fma.rn.f64 	%fd86, %fd84, %fd85, %fd83;
	ld.global.f64 	%fd87, [%rd16+56];
	ld.global.f64 	%fd88, [%rd18+56];
	fma.rn.f64 	%fd111, %fd87, %fd88, %fd86;
	add.s32 	%r34, %r34, 8;
$L__BB0_8:
	setp.eq.s32 	%p7, %r11, 0;
	@%p7 bra 	$L__BB0_14;
	and.b32  	%r14, %r23, 3;
	setp.lt.u32 	%p8, %r11, 4;
	@%p8 bra 	$L__BB0_11;
	add.s32 	%r30, %r34, %r2;
	mul.wide.s32 	%rd19, %r30, 8;
	add.s64 	%rd20, %rd2, %rd19;
	ld.global.f64 	%fd90, [%rd20];
	mul.wide.u32 	%rd21, %r34, 8;
	add.s64 	%rd22, %rd1, %rd21;
	ld.global.f64 	%fd91, [%rd22];
	fma.rn.f64 	%fd92, %fd90, %fd91, %fd111;
	ld.global.f64 	%fd93, [%rd20+8];
	ld.global.f64 	%fd94, [%rd22+8];
	fma.rn.f64 	%fd95, %fd93, %fd94, %fd92;
	ld.global.f64 	%fd96, [%rd20+16];
	ld.global.f64 	%fd97, [%rd22+16];
	fma.rn.f64 	%fd98, %fd96, %fd97, %fd95;
	ld.global.f64 	%fd99, [%rd20+24];
	ld.global.f64 	%fd100, [%rd22+24];
	fma.rn.f64 	%fd111, %fd99, %fd100, %fd98;
	add.s32 	%r34, %r34, 4;
$L__BB0_11:
	setp.eq.s32 	%p9, %r14, 0;
	@%p9 bra 	$L__BB0_14;
	mul.wide.u32 	%rd23, %r34, 8;
	add.s64 	%rd30, %rd1, %rd23;
	add.s32 	%r37, %r34, %r2;
	neg.s32 	%r36, %r14;
$L__BB0_13:
	.pragma "nounroll";
	mul.wide.s32 	%rd24, %r37, 8;
	add.s64 	%rd25, %rd2, %rd24;
	ld.global.f64 	%fd101, [%rd25];
	ld.global.f64 	%fd102, [%rd30];
	fma.rn.f64 	%fd111, %fd101, %fd102, %fd111;
	add.s64 	%rd30, %rd30, 8;
	add.s32 	%r37, %r37, 1;
	add.s32 	%r36, %r36, 1;
	setp.ne.s32 	%p10, %r36, 0;
	@%p10 bra 	$L__BB0_13;
$L__BB0_14:
	cvta.to.global.u64 	%rd26, %rd10;
	mul.wide.s32 	%rd27, %r1, 8;
	add.s64 	%rd28, %rd26, %rd27;
	st.global.f64 	[%rd28], %fd111;
$L__BB0_15:
	ret;

}


// ===== COMPILED SASS (sm_100) =====

	.target	sm_100

	.elftype	@"ET_EXEC"


//--------------------- .note.nv.tkinfo           --------------------------
	.section	.note.nv.tkinfo,"",@"SHT_NOTE"
	.sectionflags	@"SHF_NOTE_NV_TKINFO"
	.tkinfo
        /*0018*/ 	.word	0x00000002
        /*0030*/ 	.string	""
        /*0030*/ 	.string	"ptxas"
        /*0030*/ 	.string	"Cuda compilation tools, release 13.0, V13.0.88"
        /*0030*/ 	.string	"Build cuda_13.0.r13.0/compiler.36424714_0"
        /*0030*/ 	.string	"-arch sm_100 -m 64 "



//--------------------- .note.nv.cuinfo           --------------------------
	.section	.note.nv.cuinfo,"",@"SHT_NOTE"
	.sectionflags	@"SHF_NOTE_NV_CUINFO"
        /*0018*/ 	.short	0x0002
        /*001a*/ 	.short	0x0064
        /*001c*/ 	.short	0x0082
	.zero		2


//--------------------- .nv.info                  --------------------------
	.section	.nv.info,"",@"SHT_CUDA_INFO"
	.align	4


	//----- nvinfo : EIATTR_REGCOUNT
	.align		4
        /*0000*/ 	.byte	0x04, 0x2f
        /*0002*/ 	.short	(.L_1 - .L_0)
	.align		4
.L_0:
        /*0004*/ 	.word	index@(_Z26vectorMultiplicationKernelPdS_S_ii)
        /*0008*/ 	.word	0x00000020


	//----- nvinfo : EIATTR_FRAME_SIZE
	.align		4
.L_1:
        /*000c*/ 	.byte	0x04, 0x11
        /*000e*/ 	.short	(.L_3 - .L_2)
	.align		4
.L_2:
        /*0010*/ 	.word	index@(_Z26vectorMultiplicationKernelPdS_S_ii)
        /*0014*/ 	.word	0x00000000


	//----- nvinfo : EIATTR_MIN_STACK_SIZE
	.align		4
.L_3:
        /*0018*/ 	.byte	0x04, 0x12
        /*001a*/ 	.short	(.L_5 - .L_4)
	.align		4
.L_4:
        /*001c*/ 	.word	index@(_Z26vectorMultiplicationKernelPdS_S_ii)
        /*0020*/ 	.word	0x00000000
.L_5:


//--------------------- .nv.compat                --------------------------
	.section	.nv.compat,"",@"SHT_CUDA_COMPAT_INFO"
	.align	4
        /*0000*/ 	.byte	0x02, 0x09, 0x00, 0x00, 0x02, 0x02, 0x01, 0x00, 0x02, 0x05, 0x05, 0x00, 0x03, 0x07, 0x01, 0x01
        /*0010*/ 	.byte	0x02, 0x03, 0x00, 0x00, 0x02, 0x06, 0x01, 0x00, 0x04, 0x0b, 0x08, 0x00, 0x01, 0x00, 0x00, 0x00
        /*0020*/ 	.byte	0x00, 0x00, 0x00, 0x00


//--------------------- .nv.info._Z26vectorMultiplicationKernelPdS_S_ii --------------------------
	.section	.nv.info._Z26vectorMultiplicationKernelPdS_S_ii,"",@"SHT_CUDA_INFO"
	.sectionflags	@""
	.align	4


	//----- nvinfo : EIATTR_CUDA_API_VERSION
	.align		4
        /*0000*/ 	.byte	0x04, 0x37
        /*0002*/ 	.short	(.L_7 - .L_6)
.L_6:
        /*0004*/ 	.word	0x00000082


	//----- nvinfo : EIATTR_KPARAM_INFO
	.align		4
.L_7:
        /*0008*/ 	.byte	0x04, 0x17
        /*000a*/ 	.short	(.L_9 - .L_8)
.L_8:
        /*000c*/ 	.word	0x00000000
        /*0010*/ 	.short	0x0004
        /*0012*/ 	.short	0x001c
        /*0014*/ 	.byte	0x00, 0xf0, 0x11, 0x00


	//----- nvinfo : EIATTR_KPARAM_INFO
	.align		4
.L_9:
        /*0018*/ 	.byte	0x04, 0x17
        /*001a*/ 	.short	(.L_11 - .L_10)
.L_10:
        /*001c*/ 	.word	0x00000000
        /*0020*/ 	.short	0x0003
        /*0022*/ 	.short	0x0018
        /*0024*/ 	.byte	0x00, 0xf0, 0x11, 0x00


	//----- nvinfo : EIATTR_KPARAM_INFO
	.align		4
.L_11:
        /*0028*/ 	.byte	0x04, 0x17
        /*002a*/ 	.short	(.L_13 - .L_12)
.L_12:
        /*002c*/ 	.word	0x00000000
        /*0030*/ 	.short	0x0002
        /*0032*/ 	.short	0x0010
        /*0034*/ 	.byte	0x00, 0xf5, 0x21, 0x00


	//----- nvinfo : EIATTR_KPARAM_INFO
	.align		4
.L_13:
        /*0038*/ 	.byte	0x04, 0x17
        /*003a*/ 	.short	(.L_15 - .L_14)
.L_14:
        /*003c*/ 	.word	0x00000000
        /*0040*/ 	.short	0x0001
        /*0042*/ 	.short	0x0008
        /*0044*/ 	.byte	0x00, 0xf5, 0x21, 0x00


	//----- nvinfo : EIATTR_KPARAM_INFO
	.align		4
.L_15:
        /*0048*/ 	.byte	0x04, 0x17
        /*004a*/ 	.short	(.L_17 - .L_16)
.L_16:
        /*004c*/ 	.word	0x00000000
        /*0050*/ 	.short	0x0000
        /*0052*/ 	.short	0x0000
        /*0054*/ 	.byte	0x00, 0xf5, 0x21, 0x00


	//----- nvinfo : EIATTR_SPARSE_MMA_MASK
	.align		4
.L_17:
        /*0058*/ 	.byte	0x03, 0x50
        /*005a*/ 	.short	0x0000


	//----- nvinfo : EIATTR_MAXREG_COUNT
	.align		4
        /*005c*/ 	.byte	0x03, 0x1b
        /*005e*/ 	.short	0x00ff


	//----- nvinfo : EIATTR_MERCURY_ISA_VERSION
	.align		4
        /*0060*/ 	.byte	0x03, 0x5f
        /*0062*/ 	.short	0x0101


	//----- nvinfo : EIATTR_VRC_CTA_INIT_COUNT
	.align		4
        /*0064*/ 	.byte	0x02, 0x4a
	.zero		1
	.zero		1


	//----- nvinfo : EIATTR_EXIT_INSTR_OFFSETS
	.align		4
        /*0068*/ 	.byte	0x04, 0x1c
        /*006a*/ 	.short	(.L_19 - .L_18)


	//   ....[0]....
.L_18:
        /*006c*/ 	.word	0x00000070


	//   ....[1]....
        /*0070*/ 	.word	0x00000ad0


	//----- nvinfo : EIATTR_CBANK_PARAM_SIZE
	.align		4
.L_19:
        /*0074*/ 	.byte	0x03, 0x19
        /*0076*/ 	.short	0x0020


	//----- nvinfo : EIATTR_PARAM_CBANK
	.align		4
        /*0078*/ 	.byte	0x04, 0x0a
        /*007a*/ 	.short	(.L_21 - .L_20)
	.align		4
.L_20:
        /*007c*/ 	.word	index@(.nv.constant0._Z26vectorMultiplicationKernelPdS_S_ii)
        /*0080*/ 	.short	0x0380
        /*0082*/ 	.short	0x0020


	//----- nvinfo : EIATTR_SW_WAR
	.align		4
.L_21:
        /*0084*/ 	.byte	0x04, 0x36
        /*0086*/ 	.short	(.L_23 - .L_22)
.L_22:
        /*0088*/ 	.word	0x00000008
.L_23:


//--------------------- .nv.callgraph             --------------------------
	.section	.nv.callgraph,"",@"SHT_CUDA_CALLGRAPH"
	.align	4
	.sectionentsize	8
	.align		4
        /*0000*/ 	.word	0x00000000
	.align		4
        /*0004*/ 	.word	0xffffffff
	.align		4
        /*0008*/ 	.word	0x00000000
	.align		4
        /*000c*/ 	.word	0xfffffffe
	.align		4
        /*0010*/ 	.word	0x00000000
	.align		4
        /*0014*/ 	.word	0xfffffffd
	.align		4
        /*0018*/ 	.word	0x00000000
	.align		4
        /*001c*/ 	.word	0xfffffffc


//--------------------- .text._Z26vectorMultiplicationKernelPdS_S_ii --------------------------
	.section	.text._Z26vectorMultiplicationKernelPdS_S_ii,"ax",@progbits
	.align	128
        .global         _Z26vectorMultiplicationKernelPdS_S_ii
        .type           _Z26vectorMultiplicationKernelPdS_S_ii,@function
        .size           _Z26vectorMultiplicationKernelPdS_S_ii,(.L_x_7 - _Z26vectorMultiplicationKernelPdS_S_ii)
        .other          _Z26vectorMultiplicationKernelPdS_S_ii,@"STO_CUDA_ENTRY STV_DEFAULT"
_Z26vectorMultiplicationKernelPdS_S_ii:
.text._Z26vectorMultiplicationKernelPdS_S_ii:
[----:B------:R-:W-:Y:S01]  /*0000*/  LDC R1, c[0x0][0x37c] ;  /* 0x0000df00ff017b82 */ /* 0x000fe20000000800 */
[----:B------:R-:W0:Y:S07]  /*0010*/  S2R R3, SR_TID.X ;  /* 0x0000000000037919 */ /* 0x000e2e0000002100 */
[----:B------:R-:W0:Y:S01]  /*0020*/  S2UR UR4, SR_CTAID.X ;  /* 0x00000000000479c3 */ /* 0x000e220000002500 */
[----:B------:R-:W1:Y:S07]  /*0030*/  LDCU UR5, c[0x0][0x398] ;  /* 0x00007300ff0577ac */ /* 0x000e6e0008000800 */
[----:B------:R-:W0:Y:S02]  /*0040*/  LDC R0, c[0x0][0x360] ;  /* 0x0000d800ff007b82 */ /* 0x000e240000000800 */
[----:B0-----:R-:W-:-:S05]  /*0050*/  IMAD R0, R0, UR4, R3 ;  /* 0x0000000400007c24 */ /* 0x001fca000f8e0203 */
[----:B-1----:R-:W-:-:S13]  /*0060*/  ISETP.GE.AND P0, PT, R0, UR5, PT ;  /* 0x0000000500007c0c */ /* 0x002fda000bf06270 */
[----:B------:R-:W-:Y:S05]  /*0070*/  @P0 EXIT ;  /* 0x000000000000094d */ /* 0x000fea0003800000 */
[----:B------:R-:W0:Y:S01]  /*0080*/  LDCU UR8, c[0x0][0x39c] ;  /* 0x00007380ff0877ac */ /* 0x000e220008000800 */
[----:B------:R-:W-:Y:S01]  /*0090*/  CS2R R24, SRZ ;  /* 0x0000000000187805 */ /* 0x000fe2000001ff00 */
[----:B------:R-:W1:Y:S01]  /*00a0*/  LDCU.64 UR12, c[0x0][0x358] ;  /* 0x00006b00ff0c77ac */ /* 0x000e620008000a00 */
[----:B0-----:R-:W-:-:S09]  /*00b0*/  UISETP.GE.AND UP0, UPT, UR8, 0x1, UPT ;  /* 0x000000010800788c */ /* 0x001fd2000bf06270 */
[----:B-1----:R-:W-:Y:S05]  /*00c0*/  BRA.U !UP0, `(.L_x_0) ;  /* 0x0000000908747547 */ /* 0x002fea000b800000 */
[----:B------:R-:W-:Y:S01]  /*00d0*/  UISETP.GE.U32.AND UP1, UPT, UR8, 0x10, UPT ;  /* 0x000000100800788c */ /* 0x000fe2000bf26070 */
[----:B------:R-:W-:Y:S01]  /*00e0*/  HFMA2 R3, -RZ, RZ, 0, 0 ;  /* 0x00000000ff037431 */ /* 0x000fe200000001ff */
[----:B------:R-:W-:Y:S02]  /*00f0*/  ULOP3.LUT UR9, UR8, 0xf, URZ, 0xc0, !UPT ;  /* 0x0000000f08097892 */ /* 0x000fe4000f8ec0ff */
[----:B------:R-:W-:Y:S01]  /*0100*/  IMAD R2, R0, UR8, RZ ;  /* 0x0000000800027c24 */ /* 0x000fe2000f8e02ff */
[----:B------:R-:W-:Y:S01]  /*0110*/  CS2R R24, SRZ ;  /* 0x0000000000187805 */ /* 0x000fe2000001ff00 */
[----:B------:R-:W-:-:S03]  /*0120*/  UISETP.NE.AND UP0, UPT, UR9, URZ, UPT ;  /* 0x000000ff0900728c */ /* 0x000fc6000bf05270 */
[----:B------:R-:W-:Y:S08]  /*0130*/  BRA.U !UP1, `(.L_x_1) ;  /* 0x0000000509207547 */ /* 0x000ff0000b800000 */
[----:B------:R-:W0:Y:S01]  /*0140*/  LDCU.64 UR4, c[0x0][0x380] ;  /* 0x00007000ff0477ac */ /* 0x000e220008000a00 */
[----:B------:R-:W-:Y:S01]  /*0150*/  IMAD.MOV.U32 R26, RZ, RZ, R2 ;  /* 0x000000ffff1a7224 */ /* 0x000fe200078e0002 */
[----:B------:R-:W-:Y:S01]  /*0160*/  CS2R R24, SRZ ;  /* 0x0000000000187805 */ /* 0x000fe2000001ff00 */
[----:B------:R-:W1:Y:S01]  /*0170*/  LDCU.64 UR6, c[0x0][0x390] ;  /* 0x00007200ff0677ac */ /* 0x000e620008000a00 */
[----:B------:R-:W-:-:S04]  /*0180*/  ULOP3.LUT UR10, UR8, 0x7ffffff0, URZ, 0xc0, !UPT ;  /* 0x7ffffff0080a7892 */ /* 0x000fc8000f8ec0ff */
[----:B------:R-:W-:Y:S02]  /*0190*/  UIADD3 UR11, UPT, UPT, -UR10, URZ, URZ ;  /* 0x000000ff0a0b7290 */ /* 0x000fe4000fffe1ff */
[----:B------:R-:W-:Y:S01]  /*01a0*/  MOV R3, UR10 ;  /* 0x0000000a00037c02 */ /* 0x000fe20008000f00 */
[----:B0-----:R-:W-:-:S04]  /*01b0*/  UIADD3 UR4, UP2, UPT, UR4, 0x40, URZ ;  /* 0x0000004004047890 */ /* 0x001fc8000ff5e0ff */
[----:B------:R-:W-:Y:S02]  /*01c0*/  UIADD3.X UR5, UPT, UPT, URZ, UR5, URZ, UP2, !UPT ;  /* 0x00000005ff057290 */ /* 0x000fe400097fe4ff */
[----:B-1----:R-:W-:Y:S01]  /*01d0*/  UIADD3 UR6, UP1, UPT, UR6, 0x40, URZ ;  /* 0x0000004006067890 */ /* 0x002fe2000ff3e0ff */
[----:B------:R-:W-:-:S03]  /*01e0*/  IMAD.U32 R10, RZ, RZ, UR4 ;  /* 0x00000004ff0a7e24 */ /* 0x000fc6000f8e00ff */
[----:B------:R-:W-:Y:S01]  /*01f0*/  MOV R11, UR5 ;  /* 0x00000005000b7c02 */ /* 0x000fe20008000f00 */
[----:B------:R-:W-:-:S12]  /*0200*/  UIADD3.X UR7, UPT, UPT, URZ, UR7, URZ, UP1, !UPT ;  /* 0x00000007ff077290 */ /* 0x000fd80008ffe4ff */
.L_x_2:
[----:B------:R-:W-:Y:S01]  /*0210*/  MOV R5, UR7 ;  /* 0x0000000700057c02 */ /* 0x000fe20008000f00 */
[----:B------:R-:W-:Y:S01]  /*0220*/  IMAD.U32 R4, RZ, RZ, UR6 ;  /* 0x00000006ff047e24 */ /* 0x000fe2000f8e00ff */
[----:B------:R-:W-:Y:S01]  /*0230*/  MOV R7, R11 ;  /* 0x0000000b00077202 */ /* 0x000fe20000000f00 */
[----:B------:R-:W-:Y:S02]  /*0240*/  IMAD.MOV.U32 R6, RZ, RZ, R10 ;  /* 0x000000ffff067224 */ /* 0x000fe400078e000a */
[----:B------:R-:W-:-:S03]  /*0250*/  IMAD.WIDE R4, R26, 0x8, R4 ;  /* 0x000000081a047825 */ /* 0x000fc600078e0204 */
[----:B------:R-:W2:Y:S04]  /*0260*/  LDG.E.64 R22, desc[UR12][R6.64+-0x40] ;  /* 0xffffc00c06167981 */ /* 0x000ea8000c1e1b00 */
[----:B------:R-:W2:Y:S04]  /*0270*/  LDG.E.64 R12, desc[UR12][R4.64+-0x40] ;  /* 0xffffc00c040c7981 */ /* 0x000ea8000c1e1b00 */
[----:B------:R-:W3:Y:S04]  /*0280*/  LDG.E.64 R20, desc[UR12][R6.64+-0x38] ;  /* 0xffffc80c06147981 */ /* 0x000ee8000c1e1b00 */
[----:B------:R-:W3:Y:S04]  /*0290*/  LDG.E.64 R16, desc[UR12][R4.64+-0x38] ;  /* 0xffffc80c04107981 */ /* 0x000ee8000c1e1b00 */
[----:B------:R-:W4:Y:S04]  /*02a0*/  LDG.E.64 R14, desc[UR12][R6.64+-0x30] ;  /* 0xffffd00c060e7981 */ /* 0x000f28000c1e1b00 */
[----:B------:R-:W4:Y:S04]  /*02b0*/  LDG.E.64 R10, desc[UR12][R4.64+-0x30] ;  /* 0xffffd00c040a7981 */ /* 0x000f28000c1e1b00 */
[----:B------:R-:W5:Y:S04]  /*02c0*/  LDG.E.64 R18, desc[UR12][R6.64+-0x28] ;  /* 0xffffd80c06127981 */ /* 0x000f68000c1e1b00 */
[----:B------:R-:W5:Y:S01]  /*02d0*/  LDG.E.64 R8, desc[UR12][R4.64+-0x28] ;  /* 0xffffd80c04087981 */ /* 0x000f62000c1e1b00 */
[----:B--2---:R-:W-:-:S03]  /*02e0*/  DFMA R22, R12, R22, R24 ;  /* 0x000000160c16722b */ /* 0x004fc60000000018 */
[----:B------:R-:W2:Y:S04]  /*02f0*/  LDG.E.64 R24, desc[UR12][R6.64+-0x20] ;  /* 0xffffe00c06187981 */ /* 0x000ea8000c1e1b00 */
[----:B------:R-:W2:Y:S01]  /*0300*/  LDG.E.64 R12, desc[UR12][R4.64+-0x20] ;  /* 0xffffe00c040c7981 */ /* 0x000ea2000c1e1b00 */
[----:B---3--:R-:W-:-:S03]  /*0310*/  DFMA R20, R16, R20, R22 ;  /* 0x000000141014722b */ /* 0x008fc60000000016 */
[----:B------:R-:W3:Y:S04]  /*0320*/  LDG.E.64 R22, desc[UR12][R6.64+-0x18] ;  /* 0xffffe80c06167981 */ /* 0x000ee8000c1e1b00 */
[----:B------:R-:W3:Y:S01]  /*0330*/  LDG.E.64 R16, desc[UR12][R4.64+-0x18] ;  /* 0xffffe80c04107981 */ /* 0x000ee2000c1e1b00 */
[----:B----4-:R-:W-:-:S03]  /*0340*/  DFMA R14, R10, R14, R20 ;  /* 0x0000000e0a0e722b */ /* 0x010fc60000000014 */
[----:B------:R-:W4:Y:S04]  /*0350*/  LDG.E.64 R10, desc[UR12][R6.64+-0x10] ;  /* 0xfffff00c060a7981 */ /* 0x000f28000c1e1b00 */
[----:B------:R-:W4:Y:S01]  /*0360*/  LDG.E.64 R20, desc[UR12][R4.64+-0x10] ;  /* 0xfffff00c04147981 */ /* 0x000f22000c1e1b00 */
[----:B-----5:R-:W-:-:S03]  /*0370*/  DFMA R18, R8, R18, R14 ;  /* 0x000000120812722b */ /* 0x020fc6000000000e */
        /* <DEDUP_REMOVED lines=26> */
[----:B------:R-:W-:Y:S01]  /*0520*/  UIADD3 UR11, UPT, UPT, UR11, 0x10, URZ ;  /* 0x000000100b0b7890 */ /* 0x000fe2000fffe0ff */
[----:B------:R-:W-:-:S03]  /*0530*/  IADD3 R26, PT, PT, R26, 0x10, RZ ;  /* 0x000000101a1a7810 */ /* 0x000fc60007ffe0ff */
[----:B------:R-:W-:Y:S01]  /*0540*/  UISETP.NE.AND UP1, UPT, UR11, URZ, UPT ;  /* 0x000000ff0b00728c */ /* 0x000fe2000bf25270 */
[----:B--2---:R-:W-:-:S08]  /*0550*/  DFMA R10, R14, R12, R10 ;  /* 0x0000000c0e0a722b */ /* 0x004fd0000000000a */
[----:B---3--:R-:W-:-:S08]  /*0560*/  DFMA R10, R18, R16, R10 ;  /* 0x00000010120a722b */ /* 0x008fd0000000000a */
[----:B----4-:R-:W-:Y:S01]  /*0570*/  DFMA R24, R24, R22, R10 ;  /* 0x000000161818722b */ /* 0x010fe2000000000a */
[----:B------:R-:W-:-:S05]  /*0580*/  IADD3 R10, P0, PT, R6, 0x80, RZ ;  /* 0x00000080060a7810 */ /* 0x000fca0007f1e0ff */
[----:B------:R-:W-:Y:S02]  /*0590*/  IMAD.X R11, RZ, RZ, R7, P0 ;  /* 0x000000ffff0b7224 */ /* 0x000fe400000e0607 */
[----:B-----5:R-:W-:Y:S01]  /*05a0*/  DFMA R24, R20, R8, R24 ;  /* 0x000000081418722b */ /* 0x020fe20000000018 */
[----:B------:R-:W-:Y:S10]  /*05b0*/  BRA.U UP1, `(.L_x_2) ;  /* 0xfffffffd01147547 */ /* 0x000ff4000b83ffff */
.L_x_1:
[----:B------:R-:W-:Y:S05]  /*05c0*/  BRA.U !UP0, `(.L_x_0) ;  /* 0x0000000508347547 */ /* 0x000fea000b800000 */
[----:B------:R-:W-:Y:S02]  /*05d0*/  UISETP.GE.U32.AND UP0, UPT, UR9, 0x8, UPT ;  /* 0x000000080900788c */ /* 0x000fe4000bf06070 */
[----:B------:R-:W-:-:S04]  /*05e0*/  ULOP3.LUT UR5, UR8, 0x7, URZ, 0xc0, !UPT ;  /* 0x0000000708057892 */ /* 0x000fc8000f8ec0ff */
[----:B------:R-:W-:-:S03]  /*05f0*/  UISETP.NE.AND UP1, UPT, UR5, URZ, UPT ;  /* 0x000000ff0500728c */ /* 0x000fc6000bf25270 */
[----:B------:R-:W-:Y:S08]  /*0600*/  BRA.U !UP0, `(.L_x_3) ;  /* 0x0000000108787547 */ /* 0x000ff0000b800000 */
[----:B------:R-:W0:Y:S01]  /*0610*/  LDC.64 R10, c[0x0][0x390] ;  /* 0x0000e400ff0a7b82 */ /* 0x000e220000000a00 */
[----:B------:R-:W-:-:S07]  /*0620*/  IMAD.IADD R7, R2, 0x1, R3 ;  /* 0x0000000102077824 */ /* 0x000fce00078e0203 */
[----:B------:R-:W1:Y:S01]  /*0630*/  LDC.64 R4, c[0x0][0x380] ;  /* 0x0000e000ff047b82 */ /* 0x000e620000000a00 */
[----:B0-----:R-:W-:-:S05]  /*0640*/  IMAD.WIDE R10, R7, 0x8, R10 ;  /* 0x00000008070a7825 */ /* 0x001fca00078e020a */
[----:B------:R-:W2:Y:S01]  /*0650*/  LDG.E.64 R12, desc[UR12][R10.64] ;  /* 0x0000000c0a0c7981 */ /* 0x000ea2000c1e1b00 */
[----:B-1----:R-:W-:-:S03]  /*0660*/  IMAD.WIDE.U32 R4, R3, 0x8, R4 ;  /* 0x0000000803047825 */ /* 0x002fc600078e0004 */
[----:B------:R-:W3:Y:S04]  /*0670*/  LDG.E.64 R16, desc[UR12][R10.64+0x8] ;  /* 0x0000080c0a107981 */ /* 0x000ee8000c1e1b00 */
[----:B------:R-:W2:Y:S04]  /*0680*/  LDG.E.64 R14, desc[UR12][R4.64] ;  /* 0x0000000c040e7981 */ /* 0x000ea8000c1e1b00 */
[----:B------:R-:W3:Y:S04]  /*0690*/  LDG.E.64 R18, desc[UR12][R4.64+0x8] ;  /* 0x0000080c04127981 */ /* 0x000ee8000c1e1b00 */
[----:B------:R-:W4:Y:S04]  /*06a0*/  LDG.E.64 R20, desc[UR12][R10.64+0x10] ;  /* 0x0000100c0a147981 */ /* 0x000f28000c1e1b00 */
[----:B------:R-:W4:Y:S04]  /*06b0*/  LDG.E.64 R22, desc[UR12][R4.64+0x10] ;  /* 0x0000100c04167981 */ /* 0x000f28000c1e1b00 */
[----:B------:R-:W5:Y:S04]  /*06c0*/  LDG.E.64 R6, desc[UR12][R10.64+0x18] ;  /* 0x0000180c0a067981 */ /* 0x000f68000c1e1b00 */
[----:B------:R-:W5:Y:S04]  /*06d0*/  LDG.E.64 R8, desc[UR12][R4.64+0x18] ;  /* 0x0000180c04087981 */ /* 0x000f68000c1e1b00 */
        /* <DEDUP_REMOVED lines=11> */
[----:B-----5:R-:W-:Y:S01]  /*0790*/  DFMA R6, R6, R8, R20 ;  /* 0x000000080606722b */ /* 0x020fe20000000014 */
[----:B------:R-:W-:-:S07]  /*07a0*/  IADD3 R3, PT, PT, R3, 0x8, RZ ;  /* 0x0000000803037810 */ /* 0x000fce0007ffe0ff */
[----:B--2---:R-:W-:-:S08]  /*07b0*/  DFMA R6, R12, R14, R6 ;  /* 0x0000000e0c06722b */ /* 0x004fd00000000006 */
[----:B---3--:R-:W-:-:S08]  /*07c0*/  DFMA R6, R16, R18, R6 ;  /* 0x000000121006722b */ /* 0x008fd00000000006 */
[----:B----4-:R-:W-:-:S08]  /*07d0*/  DFMA R24, R22, R24, R6 ;  /* 0x000000181618722b */ /* 0x010fd00000000006 */
[----:B------:R-:W-:-:S11]  /*07e0*/  DFMA R24, R26, R28, R24 ;  /* 0x0000001c1a18722b */ /* 0x000fd60000000018 */
.L_x_3:
        /* <DEDUP_REMOVED lines=17> */
[----:B------:R-:W5:Y:S01]  /*0900*/  LDG.E.64 R14, desc[UR12][R20.64+0x18] ;  /* 0x0000180c140e7981 */ /* 0x000f62000c1e1b00 */
[----:B------:R-:W-:Y:S01]  /*0910*/  IADD3 R3, PT, PT, R3, 0x4, RZ ;  /* 0x0000000403037810 */ /* 0x000fe20007ffe0ff */
[----:B--2---:R-:W-:-:S08]  /*0920*/  DFMA R18, R18, R22, R24 ;  /* 0x000000161212722b */ /* 0x004fd00000000018 */
[----:B---3--:R-:W-:-:S08]  /*0930*/  DFMA R8, R8, R10, R18 ;  /* 0x0000000a0808722b */ /* 0x008fd00000000012 */
[----:B----4-:R-:W-:-:S08]  /*0940*/  DFMA R4, R4, R6, R8 ;  /* 0x000000060404722b */ /* 0x010fd00000000008 */
[----:B-----5:R-:W-:-:S11]  /*0950*/  DFMA R24, R12, R14, R4 ;  /* 0x0000000e0c18722b */ /* 0x020fd60000000004 */
.L_x_4:
[----:B------:R-:W-:Y:S05]  /*0960*/  BRA.U !UP1, `(.L_x_0) ;  /* 0x00000001094c7547 */ /* 0x000fea000b800000 */
[----:B------:R-:W0:Y:S01]  /*0970*/  LDC.64 R4, c[0x0][0x380] ;  /* 0x0000e000ff047b82 */ /* 0x000e220000000a00 */
[----:B------:R-:W-:Y:S01]  /*0980*/  IADD3 R9, PT, PT, R2, R3, RZ ;  /* 0x0000000302097210 */ /* 0x000fe20007ffe0ff */
[----:B------:R-:W-:-:S06]  /*0990*/  UIADD3 UR4, UPT, UPT, -UR4, URZ, URZ ;  /* 0x000000ff04047290 */ /* 0x000fcc000fffe1ff */
[----:B------:R-:W1:Y:S01]  /*09a0*/  LDC.64 R6, c[0x0][0x390] ;  /* 0x0000e400ff067b82 */ /* 0x000e620000000a00 */
[----:B0-----:R-:W-:-:S04]  /*09b0*/  IMAD.WIDE.U32 R4, R3, 0x8, R4 ;  /* 0x0000000803047825 */ /* 0x001fc800078e0004 */
[----:B------:R-:W-:Y:S01]  /*09c0*/  IMAD.MOV.U32 R8, RZ, RZ, R4 ;  /* 0x000000ffff087224 */ /* 0x000fe200078e0004 */
[----:B------:R-:W-:-:S07]  /*09d0*/  MOV R11, R5 ;  /* 0x00000005000b7202 */ /* 0x000fce0000000f00 */
.L_x_5:
[----:B-1----:R-:W-:Y:S01]  /*09e0*/  IMAD.WIDE R2, R9, 0x8, R6 ;  /* 0x0000000809027825 */ /* 0x002fe200078e0206 */
[----:B------:R-:W-:-:S03]  /*09f0*/  MOV R4, R8 ;  /* 0x0000000800047202 */ /* 0x000fc60000000f00 */
[----:B------:R-:W-:Y:S02]  /*0a00*/  IMAD.MOV.U32 R5, RZ, RZ, R11 ;  /* 0x000000ffff057224 */ /* 0x000fe400078e000b */
[----:B------:R-:W2:Y:S04]  /*0a10*/  LDG.E.64 R2, desc[UR12][R2.64] ;  /* 0x0000000c02027981 */ /* 0x000ea8000c1e1b00 */
[----:B------:R-:W2:Y:S01]  /*0a20*/  LDG.E.64 R4, desc[UR12][R4.64] ;  /* 0x0000000c04047981 */ /* 0x000ea2000c1e1b00 */
[----:B------:R-:W-:Y:S01]  /*0a30*/  UIADD3 UR4, UPT, UPT, UR4, 0x1, URZ ;  /* 0x0000000104047890 */ /* 0x000fe2000fffe0ff */
[----:B------:R-:W-:Y:S02]  /*0a40*/  IADD3 R8, P0, PT, R8, 0x8, RZ ;  /* 0x0000000808087810 */ /* 0x000fe40007f1e0ff */
[----:B------:R-:W-:Y:S01]  /*0a50*/  IADD3 R9, PT, PT, R9, 0x1, RZ ;  /* 0x0000000109097810 */ /* 0x000fe20007ffe0ff */
[----:B------:R-:W-:Y:S01]  /*0a60*/  UISETP.NE.AND UP0, UPT, UR4, URZ, UPT ;  /* 0x000000ff0400728c */ /* 0x000fe2000bf05270 */
[----:B------:R-:W-:Y:S01]  /*0a70*/  IADD3.X R11, PT, PT, RZ, R11, RZ, P0, !PT ;  /* 0x0000000bff0b7210 */ /* 0x000fe200007fe4ff */
[----:B--2---:R-:W-:-:S07]  /*0a80*/  DFMA R24, R2, R4, R24 ;  /* 0x000000040218722b */ /* 0x004fce0000000018 */
[----:B------:R-:W-:Y:S05]  /*0a90*/  BRA.U UP0, `(.L_x_5) ;  /* 0xfffffffd00d07547 */ /* 0x000fea000b83ffff */
.L_x_0:
[----:B------:R-:W0:Y:S02]  /*0aa0*/  LDC.64 R2, c[0x0][0x388] ;  /* 0x0000e200ff027b82 */ /* 0x000e240000000a00 */
[----:B0-----:R-:W-:-:S05]  /*0ab0*/  IMAD.WIDE R2, R0, 0x8, R2 ;  /* 0x0000000800027825 */ /* 0x001fca00078e0202 */
[----:B------:R-:W-:Y:S01]  /*0ac0*/  STG.E.64 desc[UR12][R2.64], R24 ;  /* 0x0000001802007986 */ /* 0x000fe2000c101b0c */
[----:B------:R-:W-:Y:S05]  /*0ad0*/  EXIT ;  /* 0x000000000000794d */ /* 0x000fea0003800000 */
.L_x_6:
[----:B------:R-:W-:-:S00]  /*0ae0*/  BRA `(.L_x_6) ;  /* 0xfffffffc00fc7947 */ /* 0x000fc0000383ffff */
[----:B------:R-:W-:-:S00]  /*0af0*/  NOP ;  /* 0x0000000000007918 */ /* 0x000fc00000000000 */
        /* <DEDUP_REMOVED lines=8> */
.L_x_7:


//--------------------- .nv.shared.reserved.0     --------------------------
	.section	.nv.shared.reserved.0,"aw",@nobits
	.weak		__nv_reservedSMEM_offset_0_alias
	.size		__nv_reservedSMEM_offset_0_alias, 0, 64
	.other		__nv_reservedSMEM_offset_0_alias,@"STO_CUDA_RESERVED_SHARED STV_DEFAULT"
__nv_reservedSMEM_offset_0_alias:
	.zero		0
	.zero		64


//--------------------- .nv.constant0._Z26vectorMultiplicationKernelPdS_S_ii --------------------------
	.section	.nv.constant0._Z26vectorMultiplicationKernelPdS_S_ii,"a",@progbits
	.sectionflags	@""
	.align	4
.nv.constant0._Z26vectorMultiplicationKernelPdS_S_ii:
	.zero		928


//--------------------- SYMBOLS --------------------------

	.type		.nv.reservedSmem.offset0,@object
	.size		.nv.reservedSmem.offset0,0x4
